//
// Generated by NVIDIA NVVM Compiler
//
// Compiler Build ID: CL-36424714
// Cuda compilation tools, release 13.0, V13.0.88
// Based on NVVM 20.0.0
//

.version 9.0
.target sm_100
.address_size 64

	// .globl	Run

.visible .entry Run(
	.param .u32 Run_param_0,
	.param .u64 .ptr .align 1 Run_param_1,
	.param .u64 .ptr .align 1 Run_param_2,
	.param .u64 .ptr .align 1 Run_param_3
)
{
	.reg .pred 	%p<2>;
	.reg .b32 	%r<6>;
	.reg .b32 	%f<4>;
	.reg .b64 	%rd<11>;

	ld.param.u32 	%r2, [Run_param_0];
	ld.param.u64 	%rd1, [Run_param_1];
	ld.param.u64 	%rd2, [Run_param_2];
	ld.param.u64 	%rd3, [Run_param_3];
	mov.u32 	%r3, %ctaid.x;
	mov.u32 	%r4, %ntid.x;
	mov.u32 	%r5, %tid.x;
	mad.lo.s32 	%r1, %r3, %r4, %r5;
	setp.ge.s32 	%p1, %r1, %r2;
	@%p1 bra 	$L__BB0_2;
	cvta.to.global.u64 	%rd4, %rd1;
	cvta.to.global.u64 	%rd5, %rd2;
	cvta.to.global.u64 	%rd6, %rd3;
	mul.wide.s32 	%rd7, %r1, 4;
	add.s64 	%rd8, %rd4, %rd7;
	ld.global.nc.f32 	%f1, [%rd8];
	add.s64 	%rd9, %rd5, %rd7;
	ld.global.nc.f32 	%f2, [%rd9];
	div.rn.f32 	%f3, %f1, %f2;
	add.s64 	%rd10, %rd6, %rd7;
	st.global.f32 	[%rd10], %f3;
$L__BB0_2:
	ret;

}


// ===== COMPILED SASS (sm_100) =====

	.target	sm_100

	.elftype	@"ET_EXEC"


//--------------------- .note.nv.tkinfo           --------------------------
	.section	.note.nv.tkinfo,"",@"SHT_NOTE"
	.sectionflags	@"SHF_NOTE_NV_TKINFO"
	.tkinfo
        /*0018*/ 	.word	0x00000002
        /*0030*/ 	.string	""
        /*0030*/ 	.string	"ptxas"
        /*0030*/ 	.string	"Cuda compilation tools, release 13.0, V13.0.88"
        /*0030*/ 	.string	"Build cuda_13.0.r13.0/compiler.36424714_0"
        /*0030*/ 	.string	"-arch sm_100 -m 64 "



//--------------------- .note.nv.cuinfo           --------------------------
	.section	.note.nv.cuinfo,"",@"SHT_NOTE"
	.sectionflags	@"SHF_NOTE_NV_CUINFO"
        /*0018*/ 	.short	0x0002
        /*001a*/ 	.short	0x0064
        /*001c*/ 	.short	0x0082
	.zero		2


//--------------------- .nv.info                  --------------------------
	.section	.nv.info,"",@"SHT_CUDA_INFO"
	.align	4


	//----- nvinfo : EIATTR_REGCOUNT
	.align		4
        /*0000*/ 	.byte	0x04, 0x2f
        /*0002*/ 	.short	(.L_1 - .L_0)
	.align		4
.L_0:
        /*0004*/ 	.word	index@(Run)
        /*0008*/ 	.word	0x00000010


	//----- nvinfo : EIATTR_FRAME_SIZE
	.align		4
.L_1:
        /*000c*/ 	.byte	0x04, 0x11
        /*000e*/ 	.short	(.L_3 - .L_2)
	.align		4
.L_2:
        /*0010*/ 	.word	index@($__internal_0_$__cuda_sm3x_div_rn_noftz_f32_slowpath)
        /*0014*/ 	.word	0x00000000


	//----- nvinfo : EIATTR_FRAME_SIZE
	.align		4
.L_3:
        /*0018*/ 	.byte	0x04, 0x11
        /*001a*/ 	.short	(.L_5 - .L_4)
	.align		4
.L_4:
        /*001c*/ 	.word	index@(Run)
        /*0020*/ 	.word	0x00000000


	//----- nvinfo : EIATTR_MIN_STACK_SIZE
	.align		4
.L_5:
        /*0024*/ 	.byte	0x04, 0x12
        /*0026*/ 	.short	(.L_7 - .L_6)
	.align		4
.L_6:
        /*0028*/ 	.word	index@(Run)
        /*002c*/ 	.word	0x00000000
.L_7:


//--------------------- .nv.compat                --------------------------
	.section	.nv.compat,"",@"SHT_CUDA_COMPAT_INFO"
	.align	4
        /*0000*/ 	.byte	0x02, 0x09, 0x00, 0x00, 0x02, 0x02, 0x01, 0x00, 0x02, 0x05, 0x05, 0x00, 0x03, 0x07, 0x01, 0x01
        /*0010*/ 	.byte	0x02, 0x03, 0x00, 0x00, 0x02, 0x06, 0x01, 0x00, 0x04, 0x0b, 0x08, 0x00, 0x01, 0x00, 0x00, 0x00
        /*0020*/ 	.byte	0x00, 0x00, 0x00, 0x00


//--------------------- .nv.info.Run              --------------------------
	.section	.nv.info.Run,"",@"SHT_CUDA_INFO"
	.sectionflags	@""
	.align	4


	//----- nvinfo : EIATTR_CUDA_API_VERSION
	.align		4
        /*0000*/ 	.byte	0x04, 0x37
        /*0002*/ 	.short	(.L_9 - .L_8)
.L_8:
        /*0004*/ 	.word	0x00000082


	//----- nvinfo : EIATTR_KPARAM_INFO
	.align		4
.L_9:
        /*0008*/ 	.byte	0x04, 0x17
        /*000a*/ 	.short	(.L_11 - .L_10)
.L_10:
        /*000c*/ 	.word	0x00000000
        /*0010*/ 	.short	0x0003
        /*0012*/ 	.short	0x0018
        /*0014*/ 	.byte	0x00, 0xf5, 0x21, 0x00


	//----- nvinfo : EIATTR_KPARAM_INFO
	.align		4
.L_11:
        /*0018*/ 	.byte	0x04, 0x17
        /*001a*/ 	.short	(.L_13 - .L_12)
.L_12:
        /*001c*/ 	.word	0x00000000
        /*0020*/ 	.short	0x0002
        /*0022*/ 	.short	0x0010
        /*0024*/ 	.byte	0x00, 0xf5, 0x21, 0x00


	//----- nvinfo : EIATTR_KPARAM_INFO
	.align		4
.L_13:
        /*0028*/ 	.byte	0x04, 0x17
        /*002a*/ 	.short	(.L_15 - .L_14)
.L_14:
        /*002c*/ 	.word	0x00000000
        /*0030*/ 	.short	0x0001
        /*0032*/ 	.short	0x0008
        /*0034*/ 	.byte	0x00, 0xf5, 0x21, 0x00


	//----- nvinfo : EIATTR_KPARAM_INFO
	.align		4
.L_15:
        /*0038*/ 	.byte	0x04, 0x17
        /*003a*/ 	.short	(.L_17 - .L_16)
.L_16:
        /*003c*/ 	.word	0x00000000
        /*0040*/ 	.short	0x0000
        /*0042*/ 	.short	0x0000
        /*0044*/ 	.byte	0x00, 0xf0, 0x11, 0x00


	//----- nvinfo : EIATTR_SPARSE_MMA_MASK
	.align		4
.L_17:
        /*0048*/ 	.byte	0x03, 0x50
        /*004a*/ 	.short	0x0000


	//----- nvinfo : EIATTR_MAXREG_COUNT
	.align		4
        /*004c*/ 	.byte	0x03, 0x1b
        /*004e*/ 	.short	0x00ff


	//----- nvinfo : EIATTR_MERCURY_ISA_VERSION
	.align		4
        /*0050*/ 	.byte	0x03, 0x5f
        /*0052*/ 	.short	0x0101


	//----- nvinfo : EIATTR_VRC_CTA_INIT_COUNT
	.align		4
        /*0054*/ 	.byte	0x02, 0x4a
	.zero		1
	.zero		1


	//----- nvinfo : EIATTR_EXIT_INSTR_OFFSETS
	.align		4
        /*0058*/ 	.byte	0x04, 0x1c
        /*005a*/ 	.short	(.L_19 - .L_18)


	//   ....[0]....
.L_18:
        /*005c*/ 	.word	0x00000070


	//   ....[1]....
        /*0060*/ 	.word	0x000001f0


	//----- nvinfo : EIATTR_CRS_STACK_SIZE
	.align		4
.L_19:
        /*0064*/ 	.byte	0x04, 0x1e
        /*0066*/ 	.short	(.L_21 - .L_20)
.L_20:
        /*0068*/ 	.word	0x00000000


	//----- nvinfo : EIATTR_CBANK_PARAM_SIZE
	.align		4
.L_21:
        /*006c*/ 	.byte	0x03, 0x19
        /*006e*/ 	.short	0x0020


	//----- nvinfo : EIATTR_PARAM_CBANK
	.align		4
        /*0070*/ 	.byte	0x04, 0x0a
        /*0072*/ 	.short	(.L_23 - .L_22)
	.align		4
.L_22:
        /*0074*/ 	.word	index@(.nv.constant0.Run)
        /*0078*/ 	.short	0x0380
        /*007a*/ 	.short	0x0020


	//----- nvinfo : EIATTR_SW_WAR
	.align		4
.L_23:
        /*007c*/ 	.byte	0x04, 0x36
        /*007e*/ 	.short	(.L_25 - .L_24)
.L_24:
        /*0080*/ 	.word	0x00000008
.L_25:


//--------------------- .nv.callgraph             --------------------------
	.section	.nv.callgraph,"",@"SHT_CUDA_CALLGRAPH"
	.align	4
	.sectionentsize	8
	.align		4
        /*0000*/ 	.word	0x00000000
	.align		4
        /*0004*/ 	.word	0xffffffff
	.align		4
        /*0008*/ 	.word	0x00000000
	.align		4
        /*000c*/ 	.word	0xfffffffe
	.align		4
        /*0010*/ 	.word	0x00000000
	.align		4
        /*0014*/ 	.word	0xfffffffd
	.align		4
        /*0018*/ 	.word	0x00000000
	.align		4
        /*001c*/ 	.word	0xfffffffc


//--------------------- .text.Run                 --------------------------
	.section	.text.Run,"ax",@progbits
	.align	128
        .global         Run
        .type           Run,@function
        .size           Run,(.L_x_14 - Run)
        .other          Run,@"STO_CUDA_ENTRY STV_DEFAULT"
Run:
.text.Run:
[----:B------:R-:W-:Y:S01]  /*0000*/  LDC R1, c[0x0][0x37c] ;  /* 0x0000df00ff017b82 */ /* 0x000fe20000000800 */
[----:B------:R-:W0:Y:S07]  /*0010*/  S2R R3, SR_TID.X ;  /* 0x0000000000037919 */ /* 0x000e2e0000002100 */
[----:B------:R-:W0:Y:S01]  /*0020*/  S2UR UR4, SR_CTAID.X ;  /* 0x00000000000479c3 */ /* 0x000e220000002500 */
[----:B------:R-:W1:Y:S07]  /*0030*/  LDCU UR5, c[0x0][0x380] ;  /* 0x00007000ff0577ac */ /* 0x000e6e0008000800 */
[----:B------:R-:W0:Y:S02]  /*0040*/  LDC R2, c[0x0][0x360] ;  /* 0x0000d800ff027b82 */ /* 0x000e240000000800 */
[----:B0-----:R-:W-:-:S05]  /*0050*/  IMAD R2, R2, UR4, R3 ;  /* 0x0000000402027c24 */ /* 0x001fca000f8e0203 */
[----:B-1----:R-:W-:-:S13]  /*0060*/  ISETP.GE.AND P0, PT, R2, UR5, PT ;  /* 0x0000000502007c0c */ /* 0x002fda000bf06270 */
[----:B------:R-:W-:Y:S05]  /*0070*/  @P0 EXIT ;  /* 0x000000000000094d */ /* 0x000fea0003800000 */
[----:B------:R-:W0:Y:S01]  /*0080*/  LDC.64 R6, c[0x0][0x390] ;  /* 0x0000e400ff067b82 */ /* 0x000e220000000a00 */
[----:B------:R-:W1:Y:S07]  /*0090*/  LDCU.64 UR4, c[0x0][0x358] ;  /* 0x00006b00ff0477ac */ /* 0x000e6e0008000a00 */
[----:B------:R-:W2:Y:S01]  /*00a0*/  LDC.64 R4, c[0x0][0x388] ;  /* 0x0000e200ff047b82 */ /* 0x000ea20000000a00 */
[----:B0-----:R-:W-:-:S05]  /*00b0*/  IMAD.WIDE R6, R2, 0x4, R6 ;  /* 0x0000000402067825 */ /* 0x001fca00078e0206 */
[----:B-1----:R-:W3:Y:S01]  /*00c0*/  LDG.E.CONSTANT R3, desc[UR4][R6.64] ;  /* 0x0000000406037981 */ /* 0x002ee2000c1e9900 */
[----:B--2---:R-:W-:-:S05]  /*00d0*/  IMAD.WIDE R4, R2, 0x4, R4 ;  /* 0x0000000402047825 */ /* 0x004fca00078e0204 */
[----:B------:R-:W2:Y:S01]  /*00e0*/  LDG.E.CONSTANT R0, desc[UR4][R4.64] ;  /* 0x0000000404007981 */ /* 0x000ea2000c1e9900 */
[----:B------:R-:W-:Y:S01]  /*00f0*/  BSSY.RECONVERGENT B0, `(.L_x_0) ;  /* 0x000000c000007945 */ /* 0x000fe20003800200 */
[----:B---3--:R-:W0:Y:S08]  /*0100*/  MUFU.RCP R8, R3 ;  /* 0x0000000300087308 */ /* 0x008e300000001000 */
[----:B--2---:R-:W1:Y:S01]  /*0110*/  FCHK P0, R0, R3 ;  /* 0x0000000300007302 */ /* 0x004e620000000000 */
[----:B0-----:R-:W-:-:S04]  /*0120*/  FFMA R9, -R3, R8, 1 ;  /* 0x3f80000003097423 */ /* 0x001fc80000000108 */
[----:B------:R-:W-:-:S04]  /*0130*/  FFMA R9, R8, R9, R8 ;  /* 0x0000000908097223 */ /* 0x000fc80000000008 */
[----:B------:R-:W-:-:S04]  /*0140*/  FFMA R8, R0, R9, RZ ;  /* 0x0000000900087223 */ /* 0x000fc800000000ff */
[----:B------:R-:W-:-:S04]  /*0150*/  FFMA R10, -R3, R8, R0 ;  /* 0x00000008030a7223 */ /* 0x000fc80000000100 */
[----:B------:R-:W-:Y:S01]  /*0160*/  FFMA R9, R9, R10, R8 ;  /* 0x0000000a09097223 */ /* 0x000fe20000000008 */
[----:B-1----:R-:W-:Y:S06]  /*0170*/  @!P0 BRA `(.L_x_1) ;  /* 0x00000000000c8947 */ /* 0x002fec0003800000 */
[----:B------:R-:W-:-:S07]  /*0180*/  MOV R4, 0x1a0 ;  /* 0x000001a000047802 */ /* 0x000fce0000000f00 */
[----:B------:R-:W-:Y:S05]  /*0190*/  CALL.REL.NOINC `($__internal_0_$__cuda_sm3x_div_rn_noftz_f32_slowpath) ;  /* 0x0000000000187944 */ /* 0x000fea0003c00000 */
[----:B------:R-:W-:-:S07]  /*01a0*/  IMAD.MOV.U32 R9, RZ, RZ, R0 ;  /* 0x000000ffff097224 */ /* 0x000fce00078e0000 */
.L_x_1:
[----:B------:R-:W-:Y:S05]  /*01b0*/  BSYNC.RECONVERGENT B0 ;  /* 0x0000000000007941 */ /* 0x000fea0003800200 */
.L_x_0:
[----:B------:R-:W0:Y:S02]  /*01c0*/  LDC.64 R4, c[0x0][0x398] ;  /* 0x0000e600ff047b82 */ /* 0x000e240000000a00 */
[----:B0-----:R-:W-:-:S05]  /*01d0*/  IMAD.WIDE R2, R2, 0x4, R4 ;  /* 0x0000000402027825 */ /* 0x001fca00078e0204 */
[----:B------:R-:W-:Y:S01]  /*01e0*/  STG.E desc[UR4][R2.64], R9 ;  /* 0x0000000902007986 */ /* 0x000fe2000c101904 */
[----:B------:R-:W-:Y:S05]  /*01f0*/  EXIT ;  /* 0x000000000000794d */ /* 0x000fea0003800000 */
        .weak           $__internal_0_$__cuda_sm3x_div_rn_noftz_f32_slowpath
        .type           $__internal_0_$__cuda_sm3x_div_rn_noftz_f32_slowpath,@function
        .size           $__internal_0_$__cuda_sm3x_div_rn_noftz_f32_slowpath,(.L_x_14 - $__internal_0_$__cuda_sm3x_div_rn_noftz_f32_slowpath)
$__internal_0_$__cuda_sm3x_div_rn_noftz_f32_slowpath:
[--C-:B------:R-:W-:Y:S01]  /*0200*/  SHF.R.U32.HI R6, RZ, 0x17, R3.reuse ;  /* 0x00000017ff067819 */ /* 0x100fe20000011603 */
[----:B------:R-:W-:Y:S01]  /*0210*/  BSSY.RECONVERGENT B1, `(.L_x_2) ;  /* 0x0000064000017945 */ /* 0x000fe20003800200 */
[--C-:B------:R-:W-:Y:S01]  /*0220*/  SHF.R.U32.HI R5, RZ, 0x17, R0.reuse ;  /* 0x00000017ff057819 */ /* 0x100fe20000011600 */
[----:B------:R-:W-:Y:S01]  /*0230*/  IMAD.MOV.U32 R7, RZ, RZ, R0 ;  /* 0x000000ffff077224 */ /* 0x000fe200078e0000 */
[----:B------:R-:W-:Y:S01]  /*0240*/  LOP3.LUT R6, R6, 0xff, RZ, 0xc0, !PT ;  /* 0x000000ff06067812 */ /* 0x000fe200078ec0ff */
[----:B------:R-:W-:Y:S01]  /*0250*/  IMAD.MOV.U32 R8, RZ, RZ, R3 ;  /* 0x000000ffff087224 */ /* 0x000fe200078e0003 */
[----:B------:R-:W-:-:S03]  /*0260*/  LOP3.LUT R5, R5, 0xff, RZ, 0xc0, !PT ;  /* 0x000000ff05057812 */ /* 0x000fc600078ec0ff */
[----:B------:R-:W-:Y:S02]  /*0270*/  VIADD R11, R6, 0xffffffff ;  /* 0xffffffff060b7836 */ /* 0x000fe40000000000 */
[----:B------:R-:W-:-:S03]  /*0280*/  VIADD R10, R5, 0xffffffff ;  /* 0xffffffff050a7836 */ /* 0x000fc60000000000 */
[----:B------:R-:W-:-:S04]  /*0290*/  ISETP.GT.U32.AND P0, PT, R11, 0xfd, PT ;  /* 0x000000fd0b00780c */ /* 0x000fc80003f04070 */
[----:B------:R-:W-:-:S13]  /*02a0*/  ISETP.GT.U32.OR P0, PT, R10, 0xfd, P0 ;  /* 0x000000fd0a00780c */ /* 0x000fda0000704470 */
[----:B------:R-:W-:Y:S01]  /*02b0*/  @!P0 IMAD.MOV.U32 R9, RZ, RZ, RZ ;  /* 0x000000ffff098224 */ /* 0x000fe200078e00ff */
[----:B------:R-:W-:Y:S06]  /*02c0*/  @!P0 BRA `(.L_x_3) ;  /* 0x00000000005c8947 */ /* 0x000fec0003800000 */
[----:B------:R-:W-:Y:S02]  /*02d0*/  FSETP.GTU.FTZ.AND P0, PT, |R0|, +INF , PT ;  /* 0x7f8000000000780b */ /* 0x000fe40003f1c200 */
[----:B------:R-:W-:-:S04]  /*02e0*/  FSETP.GTU.FTZ.AND P1, PT, |R3|, +INF , PT ;  /* 0x7f8000000300780b */ /* 0x000fc80003f3c200 */
[----:B------:R-:W-:-:S13]  /*02f0*/  PLOP3.LUT P0, PT, P0, P1, PT, 0xf8, 0x8f ;  /* 0x00000000008f781c */ /* 0x000fda0000703f70 */
[----:B------:R-:W-:Y:S05]  /*0300*/  @P0 BRA `(.L_x_4) ;  /* 0x00000004004c0947 */ /* 0x000fea0003800000 */
[----:B------:R-:W-:-:S13]  /*0310*/  LOP3.LUT P0, RZ, R8, 0x7fffffff, R7, 0xc8, !PT ;  /* 0x7fffffff08ff7812 */ /* 0x000fda000780c807 */
[----:B------:R-:W-:Y:S05]  /*0320*/  @!P0 BRA `(.L_x_5) ;  /* 0x00000004003c8947 */ /* 0x000fea0003800000 */
[C---:B------:R-:W-:Y:S02]  /*0330*/  FSETP.NEU.FTZ.AND P2, PT, |R0|.reuse, +INF , PT ;  /* 0x7f8000000000780b */ /* 0x040fe40003f5d200 */
[----:B------:R-:W-:Y:S02]  /*0340*/  FSETP.NEU.FTZ.AND P1, PT, |R3|, +INF , PT ;  /* 0x7f8000000300780b */ /* 0x000fe40003f3d200 */
[----:B------:R-:W-:-:S11]  /*0350*/  FSETP.NEU.FTZ.AND P0, PT, |R0|, +INF , PT ;  /* 0x7f8000000000780b */ /* 0x000fd60003f1d200 */
[----:B------:R-:W-:Y:S05]  /*0360*/  @!P1 BRA !P2, `(.L_x_5) ;  /* 0x00000004002c9947 */ /* 0x000fea0005000000 */
[----:B------:R-:W-:-:S04]  /*0370*/  LOP3.LUT P2, RZ, R7, 0x7fffffff, RZ, 0xc0, !PT ;  /* 0x7fffffff07ff7812 */ /* 0x000fc8000784c0ff */
[----:B------:R-:W-:-:S13]  /*0380*/  PLOP3.LUT P1, PT, P1, P2, PT, 0x2f, 0xf2 ;  /* 0x0000000000f2781c */ /* 0x000fda0000f24577 */
[----:B------:R-:W-:Y:S05]  /*0390*/  @P1 BRA `(.L_x_6) ;  /* 0x0000000400181947 */ /* 0x000fea0003800000 */
[----:B------:R-:W-:-:S04]  /*03a0*/  LOP3.LUT P1, RZ, R8, 0x7fffffff, RZ, 0xc0, !PT ;  /* 0x7fffffff08ff7812 */ /* 0x000fc8000782c0ff */
[----:B------:R-:W-:-:S13]  /*03b0*/  PLOP3.LUT P0, PT, P0, P1, PT, 0x2f, 0xf2 ;  /* 0x0000000000f2781c */ /* 0x000fda0000702577 */
[----:B------:R-:W-:Y:S05]  /*03c0*/  @P0 BRA `(.L_x_7) ;  /* 0x0000000400000947 */ /* 0x000fea0003800000 */
[----:B------:R-:W-:Y:S02]  /*03d0*/  ISETP.GE.AND P0, PT, R10, RZ, PT ;  /* 0x000000ff0a00720c */ /* 0x000fe40003f06270 */
[----:B------:R-:W-:-:S11]  /*03e0*/  ISETP.GE.AND P1, PT, R11, RZ, PT ;  /* 0x000000ff0b00720c */ /* 0x000fd60003f26270 */
[----:B------:R-:W-:Y:S02]  /*03f0*/  @P0 IMAD.MOV.U32 R9, RZ, RZ, RZ ;  /* 0x000000ffff090224 */ /* 0x000fe400078e00ff */
[----:B------:R-:W-:Y:S01]  /*0400*/  @!P0 FFMA R7, R0, 1.84467440737095516160e+19, RZ ;  /* 0x5f80000000078823 */ /* 0x000fe200000000ff */
[----:B------:R-:W-:Y:S02]  /*0410*/  @!P0 IMAD.MOV.U32 R9, RZ, RZ, -0x40 ;  /* 0xffffffc0ff098424 */ /* 0x000fe400078e00ff */
[----:B------:R-:W-:Y:S02]  /*0420*/  @!P1 FFMA R8, R3, 1.84467440737095516160e+19, RZ ;  /* 0x5f80000003089823 */ /* 0x000fe400000000ff */
[----:B------:R-:W-:-:S07]  /*0430*/  @!P1 VIADD R9, R9, 0x40 ;  /* 0x0000004009099836 */ /* 0x000fce0000000000 */
.L_x_3:
[----:B------:R-:W-:Y:S01]  /*0440*/  LEA R3, R6, 0xc0800000, 0x17 ;  /* 0xc080000006037811 */ /* 0x000fe200078eb8ff */
[----:B------:R-:W-:Y:S01]  /*0450*/  VIADD R5, R5, 0xffffff81 ;  /* 0xffffff8105057836 */ /* 0x000fe20000000000 */
[----:B------:R-:W-:Y:S03]  /*0460*/  BSSY.RECONVERGENT B2, `(.L_x_8) ;  /* 0x0000035000027945 */ /* 0x000fe60003800200 */
[----:B------:R-:W-:Y:S01]  /*0470*/  IMAD.IADD R3, R8, 0x1, -R3 ;  /* 0x0000000108037824 */ /* 0x000fe200078e0a03 */
[C---:B------:R-:W-:Y:S01]  /*0480*/  IADD3 R6, PT, PT, R5.reuse, 0x7f, -R6 ;  /* 0x0000007f05067810 */ /* 0x040fe20007ffe806 */
[----:B------:R-:W-:Y:S02]  /*0490*/  IMAD R0, R5, -0x800000, R7 ;  /* 0xff80000005007824 */ /* 0x000fe400078e0207 */
[----:B------:R-:W0:Y:S01]  /*04a0*/  MUFU.RCP R8, R3 ;  /* 0x0000000300087308 */ /* 0x000e220000001000 */
[----:B------:R-:W-:Y:S01]  /*04b0*/  FADD.FTZ R11, -R3, -RZ ;  /* 0x800000ff030b7221 */ /* 0x000fe20000010100 */
[----:B------:R-:W-:-:S03]  /*04c0*/  IMAD.IADD R6, R6, 0x1, R9 ;  /* 0x0000000106067824 */ /* 0x000fc600078e0209 */
[----:B0-----:R-:W-:-:S04]  /*04d0*/  FFMA R13, R8, R11, 1 ;  /* 0x3f800000080d7423 */ /* 0x001fc8000000000b */
[----:B------:R-:W-:-:S04]  /*04e0*/  FFMA R10, R8, R13, R8 ;  /* 0x0000000d080a7223 */ /* 0x000fc80000000008 */
[----:B------:R-:W-:-:S04]  /*04f0*/  FFMA R7, R0, R10, RZ ;  /* 0x0000000a00077223 */ /* 0x000fc800000000ff */
[----:B------:R-:W-:-:S04]  /*0500*/  FFMA R8, R11, R7, R0 ;  /* 0x000000070b087223 */ /* 0x000fc80000000000 */
[----:B------:R-:W-:-:S04]  /*0510*/  FFMA R7, R10, R8, R7 ;  /* 0x000000080a077223 */ /* 0x000fc80000000007 */
[----:B------:R-:W-:-:S04]  /*0520*/  FFMA R8, R11, R7, R0 ;  /* 0x000000070b087223 */ /* 0x000fc80000000000 */
[----:B------:R-:W-:-:S05]  /*0530*/  FFMA R0, R10, R8, R7 ;  /* 0x000000080a007223 */ /* 0x000fca0000000007 */
[----:B------:R-:W-:-:S04]  /*0540*/  SHF.R.U32.HI R3, RZ, 0x17, R0 ;  /* 0x00000017ff037819 */ /* 0x000fc80000011600 */
[----:B------:R-:W-:-:S05]  /*0550*/  LOP3.LUT R3, R3, 0xff, RZ, 0xc0, !PT ;  /* 0x000000ff03037812 */ /* 0x000fca00078ec0ff */
[----:B------:R-:W-:-:S04]  /*0560*/  IMAD.IADD R9, R3, 0x1, R6 ;  /* 0x0000000103097824 */ /* 0x000fc800078e0206 */
[----:B------:R-:W-:-:S05]  /*0570*/  VIADD R3, R9, 0xffffffff ;  /* 0xffffffff09037836 */ /* 0x000fca0000000000 */
[----:B------:R-:W-:-:S13]  /*0580*/  ISETP.GE.U32.AND P0, PT, R3, 0xfe, PT ;  /* 0x000000fe0300780c */ /* 0x000fda0003f06070 */
[----:B------:R-:W-:Y:S05]  /*0590*/  @!P0 BRA `(.L_x_9) ;  /* 0x0000000000808947 */ /* 0x000fea0003800000 */
[----:B------:R-:W-:-:S13]  /*05a0*/  ISETP.GT.AND P0, PT, R9, 0xfe, PT ;  /* 0x000000fe0900780c */ /* 0x000fda0003f04270 */
[----:B------:R-:W-:Y:S05]  /*05b0*/  @P0 BRA `(.L_x_10) ;  /* 0x00000000006c0947 */ /* 0x000fea0003800000 */
[----:B------:R-:W-:-:S13]  /*05c0*/  ISETP.GE.AND P0, PT, R9, 0x1, PT ;  /* 0x000000010900780c */ /* 0x000fda0003f06270 */
[----:B------:R-:W-:Y:S05]  /*05d0*/  @P0 BRA `(.L_x_11) ;  /* 0x0000000000740947 */ /* 0x000fea0003800000 */
[----:B------:R-:W-:Y:S02]  /*05e0*/  ISETP.GE.AND P0, PT, R9, -0x18, PT ;  /* 0xffffffe80900780c */ /* 0x000fe40003f06270 */
[----:B------:R-:W-:-:S11]  /*05f0*/  LOP3.LUT R0, R0, 0x80000000, RZ, 0xc0, !PT ;  /* 0x8000000000007812 */ /* 0x000fd600078ec0ff */
[----:B------:R-:W-:Y:S05]  /*0600*/  @!P0 BRA `(.L_x_11) ;  /* 0x0000000000688947 */ /* 0x000fea0003800000 */
[CCC-:B------:R-:W-:Y:S01]  /*0610*/  FFMA.RZ R3, R10.reuse, R8.reuse, R7.reuse ;  /* 0x000000080a037223 */ /* 0x1c0fe2000000c007 */
[CCC-:B------:R-:W-:Y:S01]  /*0620*/  FFMA.RM R6, R10.reuse, R8.reuse, R7.reuse ;  /* 0x000000080a067223 */ /* 0x1c0fe20000004007 */
[C---:B------:R-:W-:Y:S02]  /*0630*/  ISETP.NE.AND P2, PT, R9.reuse, RZ, PT ;  /* 0x000000ff0900720c */ /* 0x040fe40003f45270 */
[----:B------:R-:W-:Y:S02]  /*0640*/  ISETP.NE.AND P1, PT, R9, RZ, PT ;  /* 0x000000ff0900720c */ /* 0x000fe40003f25270 */
[----:B------:R-:W-:Y:S01]  /*0650*/  LOP3.LUT R5, R3, 0x7fffff, RZ, 0xc0, !PT ;  /* 0x007fffff03057812 */ /* 0x000fe200078ec0ff */
[----:B------:R-:W-:Y:S01]  /*0660*/  FFMA.RP R3, R10, R8, R7 ;  /* 0x000000080a037223 */ /* 0x000fe20000008007 */
[----:B------:R-:W-:Y:S02]  /*0670*/  VIADD R8, R9, 0x20 ;  /* 0x0000002009087836 */ /* 0x000fe40000000000 */
[----:B------:R-:W-:Y:S01]  /*0680*/  LOP3.LUT R5, R5, 0x800000, RZ, 0xfc, !PT ;  /* 0x0080000005057812 */ /* 0x000fe200078efcff */
[----:B------:R-:W-:Y:S01]  /*0690*/  IMAD.MOV R7, RZ, RZ, -R9 ;  /* 0x000000ffff077224 */ /* 0x000fe200078e0a09 */
[----:B------:R-:W-:-:S02]  /*06a0*/  FSETP.NEU.FTZ.AND P0, PT, R3, R6, PT ;  /* 0x000000060300720b */ /* 0x000fc40003f1d000 */
[----:B------:R-:W-:Y:S02]  /*06b0*/  SHF.L.U32 R8, R5, R8, RZ ;  /* 0x0000000805087219 */ /* 0x000fe400000006ff */
[----:B------:R-:W-:Y:S02]  /*06c0*/  SEL R6, R7, RZ, P2 ;  /* 0x000000ff07067207 */ /* 0x000fe40001000000 */
[----:B------:R-:W-:Y:S02]  /*06d0*/  ISETP.NE.AND P1, PT, R8, RZ, P1 ;  /* 0x000000ff0800720c */ /* 0x000fe40000f25270 */
[----:B------:R-:W-:Y:S02]  /*06e0*/  SHF.R.U32.HI R6, RZ, R6, R5 ;  /* 0x00000006ff067219 */ /* 0x000fe40000011605 */
[----:B------:R-:W-:Y:S02]  /*06f0*/  PLOP3.LUT P0, PT, P0, P1, PT, 0xf8, 0x8f ;  /* 0x00000000008f781c */ /* 0x000fe40000703f70 */
[----:B------:R-:W-:-:S02]  /*0700*/  SHF.R.U32.HI R8, RZ, 0x1, R6 ;  /* 0x00000001ff087819 */ /* 0x000fc40000011606 */
[----:B------:R-:W-:-:S04]  /*0710*/  SEL R3, RZ, 0x1, !P0 ;  /* 0x00000001ff037807 */ /* 0x000fc80004000000 */
[----:B------:R-:W-:-:S04]  /*0720*/  LOP3.LUT R3, R3, 0x1, R8, 0xf8, !PT ;  /* 0x0000000103037812 */ /* 0x000fc800078ef808 */
[----:B------:R-:W-:-:S05]  /*0730*/  LOP3.LUT R3, R3, R6, RZ, 0xc0, !PT ;  /* 0x0000000603037212 */ /* 0x000fca00078ec0ff */
[----:B------:R-:W-:-:S05]  /*0740*/  IMAD.IADD R3, R8, 0x1, R3 ;  /* 0x0000000108037824 */ /* 0x000fca00078e0203 */
[----:B------:R-:W-:Y:S01]  /*0750*/  LOP3.LUT R0, R3, R0, RZ, 0xfc, !PT ;  /* 0x0000000003007212 */ /* 0x000fe200078efcff */
[----:B------:R-:W-:Y:S06]  /*0760*/  BRA `(.L_x_11) ;  /* 0x0000000000107947 */ /* 0x000fec0003800000 */
.L_x_10:
[----:B------:R-:W-:-:S04]  /*0770*/  LOP3.LUT R0, R0, 0x80000000, RZ, 0xc0, !PT ;  /* 0x8000000000007812 */ /* 0x000fc800078ec0ff */
[----:B------:R-:W-:Y:S01]  /*0780*/  LOP3.LUT R0, R0, 0x7f800000, RZ, 0xfc, !PT ;  /* 0x7f80000000007812 */ /* 0x000fe200078efcff */
[----:B------:R-:W-:Y:S06]  /*0790*/  BRA `(.L_x_11) ;  /* 0x0000000000047947 */ /* 0x000fec0003800000 */
.L_x_9:
[----:B------:R-:W-:-:S07]  /*07a0*/  IMAD R0, R6, 0x800000, R0 ;  /* 0x0080000006007824 */ /* 0x000fce00078e0200 */
.L_x_11:
[----:B------:R-:W-:Y:S05]  /*07b0*/  BSYNC.RECONVERGENT B2 ;  /* 0x0000000000027941 */ /* 0x000fea0003800200 */
.L_x_8:
[----:B------:R-:W-:Y:S05]  /*07c0*/  BRA `(.L_x_12) ;  /* 0x0000000000207947 */ /* 0x000fea0003800000 */
.L_x_7:
[----:B------:R-:W-:-:S04]  /*07d0*/  LOP3.LUT R0, R8, 0x80000000, R7, 0x48, !PT ;  /* 0x8000000008007812 */ /* 0x000fc800078e4807 */
[----:B------:R-:W-:Y:S01]  /*07e0*/  LOP3.LUT R0, R0, 0x7f800000, RZ, 0xfc, !PT ;  /* 0x7f80000000007812 */ /* 0x000fe200078efcff */
[----:B------:R-:W-:Y:S06]  /*07f0*/  BRA `(.L_x_12) ;  /* 0x0000000000147947 */ /* 0x000fec0003800000 */
.L_x_6:
[----:B------:R-:W-:Y:S01]  /*0800*/  LOP3.LUT R0, R8, 0x80000000, R7, 0x48, !PT ;  /* 0x8000000008007812 */ /* 0x000fe200078e4807 */
[----:B------:R-:W-:Y:S06]  /*0810*/  BRA `(.L_x_12) ;  /* 0x00000000000c7947 */ /* 0x000fec0003800000 */
.L_x_5:
[----:B------:R-:W0:Y:S01]  /*0820*/  MUFU.RSQ R0, -QNAN ;  /* 0xffc0000000007908 */ /* 0x000e220000001400 */
[----:B------:R-:W-:Y:S05]  /*0830*/  BRA `(.L_x_12) ;  /* 0x0000000000047947 */ /* 0x000fea0003800000 */
.L_x_4:
[----:B------:R-:W-:-:S07]  /*0840*/  FADD.FTZ R0, R0, R3 ;  /* 0x0000000300007221 */ /* 0x000fce0000010000 */
.L_x_12:
[----:B------:R-:W-:Y:S05]  /*0850*/  BSYNC.RECONVERGENT B1 ;  /* 0x0000000000017941 */ /* 0x000fea0003800200 */
.L_x_2:
[----:B------:R-:W-:-:S04]  /*0860*/  IMAD.MOV.U32 R5, RZ, RZ, 0x0 ;  /* 0x00000000ff057424 */ /* 0x000fc800078e00ff */
[----:B0-----:R-:W-:Y:S05]  /*0870*/  RET.REL.NODEC R4 `(Run) ;  /* 0xfffffff404e07950 */ /* 0x001fea0003c3ffff */
.L_x_13:
[----:B------:R-:W-:-:S00]  /*0880*/  BRA `(.L_x_13) ;  /* 0xfffffffc00fc7947 */ /* 0x000fc0000383ffff */
[----:B------:R-:W-:-:S00]  /*0890*/  NOP ;  /* 0x0000000000007918 */ /* 0x000fc00000000000 */
        /* <DEDUP_REMOVED lines=14> */
.L_x_14:


//--------------------- .nv.shared.reserved.0     --------------------------
	.section	.nv.shared.reserved.0,"aw",@nobits
	.weak		__nv_reservedSMEM_offset_0_alias
	.size		__nv_reservedSMEM_offset_0_alias, 0, 64
	.other		__nv_reservedSMEM_offset_0_alias,@"STO_CUDA_RESERVED_SHARED STV_DEFAULT"
__nv_reservedSMEM_offset_0_alias:
	.zero		0
	.zero		64


//--------------------- .nv.constant0.Run         --------------------------
	.section	.nv.constant0.Run,"a",@progbits
	.sectionflags	@""
	.align	4
.nv.constant0.Run:
	.zero		928


//--------------------- SYMBOLS --------------------------

	.type		.nv.reservedSmem.offset0,@object
	.size		.nv.reservedSmem.offset0,0x4
